//
// Generated by NVIDIA NVVM Compiler
//
// Compiler Build ID: CL-36424714
// Cuda compilation tools, release 13.0, V13.0.88
// Based on NVVM 20.0.0
//

.version 9.0
.target sm_100
.address_size 64

	// .globl	_Z14multiplyKernelPdS_S_

.visible .entry _Z14multiplyKernelPdS_S_(
	.param .u64 .ptr .align 1 _Z14multiplyKernelPdS_S__param_0,
	.param .u64 .ptr .align 1 _Z14multiplyKernelPdS_S__param_1,
	.param .u64 .ptr .align 1 _Z14multiplyKernelPdS_S__param_2
)
{
	.reg .pred 	%p<3>;
	.reg .b32 	%r<11>;
	.reg .b64 	%rd<26>;
	.reg .b64 	%fd<28>;

	ld.param.u64 	%rd8, [_Z14multiplyKernelPdS_S__param_0];
	ld.param.u64 	%rd9, [_Z14multiplyKernelPdS_S__param_1];
	ld.param.u64 	%rd10, [_Z14multiplyKernelPdS_S__param_2];
	mov.u32 	%r3, %ntid.y;
	mov.u32 	%r4, %ctaid.y;
	mov.u32 	%r5, %tid.y;
	mad.lo.s32 	%r1, %r3, %r4, %r5;
	mov.u32 	%r6, %ntid.x;
	mov.u32 	%r7, %ctaid.x;
	mov.u32 	%r8, %tid.x;
	mad.lo.s32 	%r2, %r6, %r7, %r8;
	max.u32 	%r9, %r1, %r2;
	setp.gt.u32 	%p1, %r9, 1999;
	@%p1 bra 	$L__BB0_3;
	cvt.u64.u32 	%rd12, %r2;
	cvta.to.global.u64 	%rd13, %rd10;
	mul.lo.s32 	%r10, %r1, 2000;
	cvt.u64.u32 	%rd14, %r10;
	add.s64 	%rd15, %rd14, %rd12;
	shl.b64 	%rd16, %rd15, 3;
	add.s64 	%rd1, %rd13, %rd16;
	mov.b64 	%rd17, 0;
	st.global.u64 	[%rd1], %rd17;
	mul.wide.u32 	%rd18, %r10, 8;
	cvta.to.global.u64 	%rd19, %rd8;
	add.s64 	%rd2, %rd19, %rd18;
	mul.wide.u32 	%rd20, %r2, 8;
	cvta.to.global.u64 	%rd21, %rd9;
	add.s64 	%rd22, %rd20, %rd21;
	add.s64 	%rd24, %rd22, 64000;
	mov.f64 	%fd27, 0d0000000000000000;
	mov.b64 	%rd25, 32;
$L__BB0_2:
	add.s64 	%rd23, %rd2, %rd25;
	ld.global.f64 	%fd4, [%rd23+-32];
	ld.global.f64 	%fd5, [%rd24+-64000];
	fma.rn.f64 	%fd6, %fd4, %fd5, %fd27;
	st.global.f64 	[%rd1], %fd6;
	ld.global.f64 	%fd7, [%rd23+-24];
	ld.global.f64 	%fd8, [%rd24+-48000];
	fma.rn.f64 	%fd9, %fd7, %fd8, %fd6;
	st.global.f64 	[%rd1], %fd9;
	ld.global.f64 	%fd10, [%rd23+-16];
	ld.global.f64 	%fd11, [%rd24+-32000];
	fma.rn.f64 	%fd12, %fd10, %fd11, %fd9;
	st.global.f64 	[%rd1], %fd12;
	ld.global.f64 	%fd13, [%rd23+-8];
	ld.global.f64 	%fd14, [%rd24+-16000];
	fma.rn.f64 	%fd15, %fd13, %fd14, %fd12;
	st.global.f64 	[%rd1], %fd15;
	ld.global.f64 	%fd16, [%rd23];
	ld.global.f64 	%fd17, [%rd24];
	fma.rn.f64 	%fd18, %fd16, %fd17, %fd15;
	st.global.f64 	[%rd1], %fd18;
	ld.global.f64 	%fd19, [%rd23+8];
	ld.global.f64 	%fd20, [%rd24+16000];
	fma.rn.f64 	%fd21, %fd19, %fd20, %fd18;
	st.global.f64 	[%rd1], %fd21;
	ld.global.f64 	%fd22, [%rd23+16];
	ld.global.f64 	%fd23, [%rd24+32000];
	fma.rn.f64 	%fd24, %fd22, %fd23, %fd21;
	st.global.f64 	[%rd1], %fd24;
	ld.global.f64 	%fd25, [%rd23+24];
	ld.global.f64 	%fd26, [%rd24+48000];
	fma.rn.f64 	%fd27, %fd25, %fd26, %fd24;
	st.global.f64 	[%rd1], %fd27;
	add.s64 	%rd25, %rd25, 64;
	add.s64 	%rd24, %rd24, 128000;
	setp.ne.s64 	%p2, %rd25, 16032;
	@%p2 bra 	$L__BB0_2;
$L__BB0_3:
	ret;

}


// ===== COMPILED SASS (sm_100) =====

	.target	sm_100

	.elftype	@"ET_EXEC"


//--------------------- .note.nv.tkinfo           --------------------------
	.section	.note.nv.tkinfo,"",@"SHT_NOTE"
	.sectionflags	@"SHF_NOTE_NV_TKINFO"
	.tkinfo
        /*0018*/ 	.word	0x00000002
        /*0030*/ 	.string	""
        /*0030*/ 	.string	"ptxas"
        /*0030*/ 	.string	"Cuda compilation tools, release 13.0, V13.0.88"
        /*0030*/ 	.string	"Build cuda_13.0.r13.0/compiler.36424714_0"
        /*0030*/ 	.string	"-arch sm_100 -m 64 "



//--------------------- .note.nv.cuinfo           --------------------------
	.section	.note.nv.cuinfo,"",@"SHT_NOTE"
	.sectionflags	@"SHF_NOTE_NV_CUINFO"
        /*0018*/ 	.short	0x0002
        /*001a*/ 	.short	0x0064
        /*001c*/ 	.short	0x0082
	.zero		2


//--------------------- .nv.info                  --------------------------
	.section	.nv.info,"",@"SHT_CUDA_INFO"
	.align	4


	//----- nvinfo : EIATTR_REGCOUNT
	.align		4
        /*0000*/ 	.byte	0x04, 0x2f
        /*0002*/ 	.short	(.L_1 - .L_0)
	.align		4
.L_0:
        /*0004*/ 	.word	index@(_Z14multiplyKernelPdS_S_)
        /*0008*/ 	.word	0x00000018


	//----- nvinfo : EIATTR_FRAME_SIZE
	.align		4
.L_1:
        /*000c*/ 	.byte	0x04, 0x11
        /*000e*/ 	.short	(.L_3 - .L_2)
	.align		4
.L_2:
        /*0010*/ 	.word	index@(_Z14multiplyKernelPdS_S_)
        /*0014*/ 	.word	0x00000000


	//----- nvinfo : EIATTR_MIN_STACK_SIZE
	.align		4
.L_3:
        /*0018*/ 	.byte	0x04, 0x12
        /*001a*/ 	.short	(.L_5 - .L_4)
	.align		4
.L_4:
        /*001c*/ 	.word	index@(_Z14multiplyKernelPdS_S_)
        /*0020*/ 	.word	0x00000000
.L_5:


//--------------------- .nv.compat                --------------------------
	.section	.nv.compat,"",@"SHT_CUDA_COMPAT_INFO"
	.align	4
        /*0000*/ 	.byte	0x02, 0x09, 0x00, 0x00, 0x02, 0x02, 0x01, 0x00, 0x02, 0x05, 0x05, 0x00, 0x03, 0x07, 0x01, 0x01
        /*0010*/ 	.byte	0x02, 0x03, 0x00, 0x00, 0x02, 0x06, 0x01, 0x00, 0x04, 0x0b, 0x08, 0x00, 0x01, 0x00, 0x00, 0x00
        /*0020*/ 	.byte	0x00, 0x00, 0x00, 0x00


//--------------------- .nv.info._Z14multiplyKernelPdS_S_ --------------------------
	.section	.nv.info._Z14multiplyKernelPdS_S_,"",@"SHT_CUDA_INFO"
	.sectionflags	@""
	.align	4


	//----- nvinfo : EIATTR_CUDA_API_VERSION
	.align		4
        /*0000*/ 	.byte	0x04, 0x37
        /*0002*/ 	.short	(.L_7 - .L_6)
.L_6:
        /*0004*/ 	.word	0x00000082


	//----- nvinfo : EIATTR_KPARAM_INFO
	.align		4
.L_7:
        /*0008*/ 	.byte	0x04, 0x17
        /*000a*/ 	.short	(.L_9 - .L_8)
.L_8:
        /*000c*/ 	.word	0x00000000
        /*0010*/ 	.short	0x0002
        /*0012*/ 	.short	0x0010
        /*0014*/ 	.byte	0x00, 0xf5, 0x21, 0x00


	//----- nvinfo : EIATTR_KPARAM_INFO
	.align		4
.L_9:
        /*0018*/ 	.byte	0x04, 0x17
        /*001a*/ 	.short	(.L_11 - .L_10)
.L_10:
        /*001c*/ 	.word	0x00000000
        /*0020*/ 	.short	0x0001
        /*0022*/ 	.short	0x0008
        /*0024*/ 	.byte	0x00, 0xf5, 0x21, 0x00


	//----- nvinfo : EIATTR_KPARAM_INFO
	.align		4
.L_11:
        /*0028*/ 	.byte	0x04, 0x17
        /*002a*/ 	.short	(.L_13 - .L_12)
.L_12:
        /*002c*/ 	.word	0x00000000
        /*0030*/ 	.short	0x0000
        /*0032*/ 	.short	0x0000
        /*0034*/ 	.byte	0x00, 0xf5, 0x21, 0x00


	//----- nvinfo : EIATTR_SPARSE_MMA_MASK
	.align		4
.L_13:
        /*0038*/ 	.byte	0x03, 0x50
        /*003a*/ 	.short	0x0000


	//----- nvinfo : EIATTR_MAXREG_COUNT
	.align		4
        /*003c*/ 	.byte	0x03, 0x1b
        /*003e*/ 	.short	0x00ff


	//----- nvinfo : EIATTR_MERCURY_ISA_VERSION
	.align		4
        /*0040*/ 	.byte	0x03, 0x5f
        /*0042*/ 	.short	0x0101


	//----- nvinfo : EIATTR_VRC_CTA_INIT_COUNT
	.align		4
        /*0044*/ 	.byte	0x02, 0x4a
	.zero		1
	.zero		1


	//----- nvinfo : EIATTR_EXIT_INSTR_OFFSETS
	.align		4
        /*0048*/ 	.byte	0x04, 0x1c
        /*004a*/ 	.short	(.L_15 - .L_14)


	//   ....[0]....
.L_14:
        /*004c*/ 	.word	0x000000b0


	//   ....[1]....
        /*0050*/ 	.word	0x00000c80


	//----- nvinfo : EIATTR_CBANK_PARAM_SIZE
	.align		4
.L_15:
        /*0054*/ 	.byte	0x03, 0x19
        /*0056*/ 	.short	0x0018


	//----- nvinfo : EIATTR_PARAM_CBANK
	.align		4
        /*0058*/ 	.byte	0x04, 0x0a
        /*005a*/ 	.short	(.L_17 - .L_16)
	.align		4
.L_16:
        /*005c*/ 	.word	index@(.nv.constant0._Z14multiplyKernelPdS_S_)
        /*0060*/ 	.short	0x0380
        /*0062*/ 	.short	0x0018


	//----- nvinfo : EIATTR_SW_WAR
	.align		4
.L_17:
        /*0064*/ 	.byte	0x04, 0x36
        /*0066*/ 	.short	(.L_19 - .L_18)
.L_18:
        /*0068*/ 	.word	0x00000008
.L_19:


//--------------------- .nv.callgraph             --------------------------
	.section	.nv.callgraph,"",@"SHT_CUDA_CALLGRAPH"
	.align	4
	.sectionentsize	8
	.align		4
        /*0000*/ 	.word	0x00000000
	.align		4
        /*0004*/ 	.word	0xffffffff
	.align		4
        /*0008*/ 	.word	0x00000000
	.align		4
        /*000c*/ 	.word	0xfffffffe
	.align		4
        /*0010*/ 	.word	0x00000000
	.align		4
        /*0014*/ 	.word	0xfffffffd
	.align		4
        /*0018*/ 	.word	0x00000000
	.align		4
        /*001c*/ 	.word	0xfffffffc


//--------------------- .text._Z14multiplyKernelPdS_S_ --------------------------
	.section	.text._Z14multiplyKernelPdS_S_,"ax",@progbits
	.align	128
        .global         _Z14multiplyKernelPdS_S_
        .type           _Z14multiplyKernelPdS_S_,@function
        .size           _Z14multiplyKernelPdS_S_,(.L_x_2 - _Z14multiplyKernelPdS_S_)
        .other          _Z14multiplyKernelPdS_S_,@"STO_CUDA_ENTRY STV_DEFAULT"
_Z14multiplyKernelPdS_S_:
.text._Z14multiplyKernelPdS_S_:
[----:B------:R-:W-:Y:S01]  /*0000*/  LDC R1, c[0x0][0x37c] ;  /* 0x0000df00ff017b82 */ /* 0x000fe20000000800 */
[----:B------:R-:W0:Y:S01]  /*0010*/  S2R R0, SR_CTAID.Y ;  /* 0x0000000000007919 */ /* 0x000e220000002600 */
[----:B------:R-:W0:Y:S01]  /*0020*/  LDCU UR4, c[0x0][0x364] ;  /* 0x00006c80ff0477ac */ /* 0x000e220008000800 */
[----:B------:R-:W0:Y:S01]  /*0030*/  S2R R3, SR_TID.Y ;  /* 0x0000000000037919 */ /* 0x000e220000002200 */
[----:B------:R-:W1:Y:S01]  /*0040*/  LDCU UR5, c[0x0][0x360] ;  /* 0x00006c00ff0577ac */ /* 0x000e620008000800 */
[----:B------:R-:W1:Y:S01]  /*0050*/  S2R R9, SR_CTAID.X ;  /* 0x0000000000097919 */ /* 0x000e620000002500 */
[----:B------:R-:W1:Y:S01]  /*0060*/  S2R R2, SR_TID.X ;  /* 0x0000000000027919 */ /* 0x000e620000002100 */
[----:B0-----:R-:W-:Y:S02]  /*0070*/  IMAD R0, R0, UR4, R3 ;  /* 0x0000000400007c24 */ /* 0x001fe4000f8e0203 */
[----:B-1----:R-:W-:-:S05]  /*0080*/  IMAD R9, R9, UR5, R2 ;  /* 0x0000000509097c24 */ /* 0x002fca000f8e0202 */
[----:B------:R-:W-:-:S04]  /*0090*/  VIMNMX.U32 R2, PT, PT, R0, R9, !PT ;  /* 0x0000000900027248 */ /* 0x000fc80007fe0000 */
[----:B------:R-:W-:-:S13]  /*00a0*/  ISETP.GT.U32.AND P0, PT, R2, 0x7cf, PT ;  /* 0x000007cf0200780c */ /* 0x000fda0003f04070 */
[----:B------:R-:W-:Y:S05]  /*00b0*/  @P0 EXIT ;  /* 0x000000000000094d */ /* 0x000fea0003800000 */
[----:B------:R-:W0:Y:S01]  /*00c0*/  LDCU.64 UR4, c[0x0][0x390] ;  /* 0x00007200ff0477ac */ /* 0x000e220008000a00 */
[----:B------:R-:W-:Y:S01]  /*00d0*/  IMAD R0, R0, 0x7d0, RZ ;  /* 0x000007d000007824 */ /* 0x000fe200078e02ff */
[----:B------:R-:W1:Y:S01]  /*00e0*/  LDC.64 R6, c[0x0][0x388] ;  /* 0x0000e200ff067b82 */ /* 0x000e620000000a00 */
[----:B------:R-:W-:Y:S01]  /*00f0*/  CS2R R10, SRZ ;  /* 0x00000000000a7805 */ /* 0x000fe2000001ff00 */
[----:B------:R-:W2:Y:S02]  /*0100*/  LDCU.64 UR6, c[0x0][0x358] ;  /* 0x00006b00ff0677ac */ /* 0x000ea40008000a00 */
[----:B------:R-:W-:-:S04]  /*0110*/  IADD3 R3, P0, PT, R9, R0, RZ ;  /* 0x0000000009037210 */ /* 0x000fc80007f1e0ff */
[----:B------:R-:W3:Y:S01]  /*0120*/  LDC.64 R4, c[0x0][0x380] ;  /* 0x0000e000ff047b82 */ /* 0x000ee20000000a00 */
[----:B------:R-:W-:Y:S01]  /*0130*/  IMAD.X R8, RZ, RZ, RZ, P0 ;  /* 0x000000ffff087224 */ /* 0x000fe200000e06ff */
[----:B0-----:R-:W-:Y:S01]  /*0140*/  LEA R2, P0, R3, UR4, 0x3 ;  /* 0x0000000403027c11 */ /* 0x001fe2000f8018ff */
[----:B------:R-:W-:-:S03]  /*0150*/  UMOV UR4, URZ ;  /* 0x000000ff00047c82 */ /* 0x000fc60008000000 */
[----:B------:R-:W-:Y:S01]  /*0160*/  LEA.HI.X R3, R3, UR5, R8, 0x3, P0 ;  /* 0x0000000503037c11 */ /* 0x000fe200080f1c08 */
[----:B------:R-:W-:Y:S01]  /*0170*/  UMOV UR5, 0x20 ;  /* 0x0000002000057882 */ /* 0x000fe20000000000 */
[----:B-1----:R-:W-:-:S03]  /*0180*/  IMAD.WIDE.U32 R6, R9, 0x8, R6 ;  /* 0x0000000809067825 */ /* 0x002fc600078e0006 */
[----:B--2---:R0:W-:Y:S01]  /*0190*/  STG.E.64 desc[UR6][R2.64], RZ ;  /* 0x000000ff02007986 */ /* 0x0041e2000c101b06 */
[----:B------:R-:W-:Y:S01]  /*01a0*/  IADD3 R12, P0, PT, R6, 0xfa00, RZ ;  /* 0x0000fa00060c7810 */ /* 0x000fe20007f1e0ff */
[----:B---3--:R-:W-:-:S04]  /*01b0*/  IMAD.WIDE.U32 R4, R0, 0x8, R4 ;  /* 0x0000000800047825 */ /* 0x008fc800078e0004 */
[----:B0-----:R-:W-:-:S08]  /*01c0*/  IMAD.X R13, RZ, RZ, R7, P0 ;  /* 0x000000ffff0d7224 */ /* 0x001fd000000e0607 */
.L_x_0:
[----:B------:R-:W-:Y:S01]  /*01d0*/  IADD3 R8, P0, PT, R4, UR5, RZ ;  /* 0x0000000504087c10 */ /* 0x000fe2000ff1e0ff */
[----:B------:R-:W-:Y:S02]  /*01e0*/  IMAD.MOV.U32 R6, RZ, RZ, R12 ;  /* 0x000000ffff067224 */ /* 0x000fe400078e000c */
[----:B------:R-:W-:Y:S01]  /*01f0*/  IMAD.MOV.U32 R7, RZ, RZ, R13 ;  /* 0x000000ffff077224 */ /* 0x000fe200078e000d */
[----:B------:R-:W-:-:S04]  /*0200*/  IADD3.X R9, PT, PT, R5, UR4, RZ, P0, !PT ;  /* 0x0000000405097c10 */ /* 0x000fc800087fe4ff */
[----:B-1----:R-:W2:Y:S04]  /*0210*/  LDG.E.64 R14, desc[UR6][R6.64+-0xfa00] ;  /* 0xff060006060e7981 */ /* 0x002ea8000c1e1b00 */
[----:B------:R-:W2:Y:S02]  /*0220*/  LDG.E.64 R12, desc[UR6][R8.64+-0x20] ;  /* 0xffffe006080c7981 */ /* 0x000ea4000c1e1b00 */
[----:B--2---:R-:W-:-:S07]  /*0230*/  DFMA R12, R12, R14, R10 ;  /* 0x0000000e0c0c722b */ /* 0x004fce000000000a */
[----:B------:R0:W-:Y:S04]  /*0240*/  STG.E.64 desc[UR6][R2.64], R12 ;  /* 0x0000000c02007986 */ /* 0x0001e8000c101b06 */
[----:B------:R-:W2:Y:S04]  /*0250*/  LDG.E.64 R10, desc[UR6][R8.64+-0x18] ;  /* 0xffffe806080a7981 */ /* 0x000ea8000c1e1b00 */
[----:B------:R-:W2:Y:S02]  /*0260*/  LDG.E.64 R14, desc[UR6][R6.64+-0xbb80] ;  /* 0xff448006060e7981 */ /* 0x000ea4000c1e1b00 */
[----:B--2---:R-:W-:-:S07]  /*0270*/  DFMA R10, R10, R14, R12 ;  /* 0x0000000e0a0a722b */ /* 0x004fce000000000c */
[----:B------:R1:W-:Y:S04]  /*0280*/  STG.E.64 desc[UR6][R2.64], R10 ;  /* 0x0000000a02007986 */ /* 0x0003e8000c101b06 */
[----:B------:R-:W2:Y:S04]  /*0290*/  LDG.E.64 R14, desc[UR6][R8.64+-0x10] ;  /* 0xfffff006080e7981 */ /* 0x000ea8000c1e1b00 */
[----:B------:R-:W2:Y:S02]  /*02a0*/  LDG.E.64 R16, desc[UR6][R6.64+-0x7d00] ;  /* 0xff83000606107981 */ /* 0x000ea4000c1e1b00 */
[----:B--2---:R-:W-:-:S07]  /*02b0*/  DFMA R14, R14, R16, R10 ;  /* 0x000000100e0e722b */ /* 0x004fce000000000a */
[----:B------:R2:W-:Y:S04]  /*02c0*/  STG.E.64 desc[UR6][R2.64], R14 ;  /* 0x0000000e02007986 */ /* 0x0005e8000c101b06 */
[----:B------:R-:W3:Y:S04]  /*02d0*/  LDG.E.64 R16, desc[UR6][R8.64+-0x8] ;  /* 0xfffff80608107981 */ /* 0x000ee8000c1e1b00 */
[----:B------:R-:W3:Y:S02]  /*02e0*/  LDG.E.64 R18, desc[UR6][R6.64+-0x3e80] ;  /* 0xffc1800606127981 */ /* 0x000ee4000c1e1b00 */
[----:B---3--:R-:W-:-:S07]  /*02f0*/  DFMA R16, R16, R18, R14 ;  /* 0x000000121010722b */ /* 0x008fce000000000e */
[----:B------:R3:W-:Y:S04]  /*0300*/  STG.E.64 desc[UR6][R2.64], R16 ;  /* 0x0000001002007986 */ /* 0x0007e8000c101b06 */
[----:B0-----:R-:W4:Y:S04]  /*0310*/  LDG.E.64 R12, desc[UR6][R8.64] ;  /* 0x00000006080c7981 */ /* 0x001f28000c1e1b00 */
[----:B------:R-:W4:Y:S02]  /*0320*/  LDG.E.64 R18, desc[UR6][R6.64] ;  /* 0x0000000606127981 */ /* 0x000f24000c1e1b00 */
[----:B----4-:R-:W-:-:S07]  /*0330*/  DFMA R12, R12, R18, R16 ;  /* 0x000000120c0c722b */ /* 0x010fce0000000010 */
[----:B------:R0:W-:Y:S04]  /*0340*/  STG.E.64 desc[UR6][R2.64], R12 ;  /* 0x0000000c02007986 */ /* 0x0001e8000c101b06 */
[----:B-1----:R-:W4:Y:S04]  /*0350*/  LDG.E.64 R10, desc[UR6][R8.64+0x8] ;  /* 0x00000806080a7981 */ /* 0x002f28000c1e1b00 */
[----:B------:R-:W4:Y:S02]  /*0360*/  LDG.E.64 R18, desc[UR6][R6.64+0x3e80] ;  /* 0x003e800606127981 */ /* 0x000f24000c1e1b00 */
[----:B----4-:R-:W-:-:S07]  /*0370*/  DFMA R10, R10, R18, R12 ;  /* 0x000000120a0a722b */ /* 0x010fce000000000c */
[----:B------:R1:W-:Y:S04]  /*0380*/  STG.E.64 desc[UR6][R2.64], R10 ;  /* 0x0000000a02007986 */ /* 0x0003e8000c101b06 */
[----:B--2---:R-:W2:Y:S04]  /*0390*/  LDG.E.64 R14, desc[UR6][R8.64+0x10] ;  /* 0x00001006080e7981 */ /* 0x004ea8000c1e1b00 */
[----:B------:R-:W2:Y:S02]  /*03a0*/  LDG.E.64 R18, desc[UR6][R6.64+0x7d00] ;  /* 0x007d000606127981 */ /* 0x000ea4000c1e1b00 */
[----:B--2---:R-:W-:-:S07]  /*03b0*/  DFMA R14, R14, R18, R10 ;  /* 0x000000120e0e722b */ /* 0x004fce000000000a */
[----:B------:R2:W-:Y:S04]  /*03c0*/  STG.E.64 desc[UR6][R2.64], R14 ;  /* 0x0000000e02007986 */ /* 0x0005e8000c101b06 */
[----:B---3--:R-:W3:Y:S04]  /*03d0*/  LDG.E.64 R16, desc[UR6][R8.64+0x18] ;  /* 0x0000180608107981 */ /* 0x008ee8000c1e1b00 */
        /* <DEDUP_REMOVED lines=90> */
[----:B------:R-:W-:Y:S04]  /*0980*/  STG.E.64 desc[UR6][R2.64], R18 ;  /* 0x0000001202007986 */ /* 0x000fe8000c101b06 */
[----:B------:R-:W3:Y:S04]  /*0990*/  LDG.E.64 R10, desc[UR6][R8.64+0xd0] ;  /* 0x0000d006080a7981 */ /* 0x000ee8000c1e1b00 */
[----:B--2---:R-:W3:Y:S02]  /*09a0*/  LDG.E.64 R14, desc[UR6][R6.64+0x65900] ;  /* 0x06590006060e7981 */ /* 0x004ee4000c1e1b00 */
[----:B---3--:R-:W-:-:S07]  /*09b0*/  DFMA R16, R10, R14, R18 ;  /* 0x0000000e0a10722b */ /* 0x008fce0000000012 */
[----:B------:R1:W-:Y:S04]  /*09c0*/  STG.E.64 desc[UR6][R2.64], R16 ;  /* 0x0000001002007986 */ /* 0x0003e8000c101b06 */
[----:B------:R-:W2:Y:S04]  /*09d0*/  LDG.E.64 R10, desc[UR6][R8.64+0xd8] ;  /* 0x0000d806080a7981 */ /* 0x000ea8000c1e1b00 */
[----:B------:R-:W2:Y:S02]  /*09e0*/  LDG.E.64 R14, desc[UR6][R6.64+0x69780] ;  /* 0x06978006060e7981 */ /* 0x000ea4000c1e1b00 */
[----:B--2---:R-:W-:-:S07]  /*09f0*/  DFMA R20, R10, R14, R16 ;  /* 0x0000000e0a14722b */ /* 0x004fce0000000010 */
[----:B------:R-:W-:Y:S04]  /*0a00*/  STG.E.64 desc[UR6][R2.64], R20 ;  /* 0x0000001402007986 */ /* 0x000fe8000c101b06 */
[----:B------:R-:W2:Y:S04]  /*0a10*/  LDG.E.64 R10, desc[UR6][R8.64+0xe0] ;  /* 0x0000e006080a7981 */ /* 0x000ea8000c1e1b00 */
[----:B0-----:R-:W2:Y:S02]  /*0a20*/  LDG.E.64 R12, desc[UR6][R6.64+0x6d600] ;  /* 0x06d60006060c7981 */ /* 0x001ea4000c1e1b00 */
[----:B--2---:R-:W-:-:S07]  /*0a30*/  DFMA R10, R10, R12, R20 ;  /* 0x0000000c0a0a722b */ /* 0x004fce0000000014 */
[----:B------:R0:W-:Y:S04]  /*0a40*/  STG.E.64 desc[UR6][R2.64], R10 ;  /* 0x0000000a02007986 */ /* 0x0001e8000c101b06 */
[----:B------:R-:W2:Y:S04]  /*0a50*/  LDG.E.64 R12, desc[UR6][R8.64+0xe8] ;  /* 0x0000e806080c7981 */ /* 0x000ea8000c1e1b00 */
[----:B------:R-:W2:Y:S02]  /*0a60*/  LDG.E.64 R14, desc[UR6][R6.64+0x71480] ;  /* 0x07148006060e7981 */ /* 0x000ea4000c1e1b00 */
[----:B--2---:R-:W-:-:S07]  /*0a70*/  DFMA R12, R12, R14, R10 ;  /* 0x0000000e0c0c722b */ /* 0x004fce000000000a */
[----:B------:R2:W-:Y:S04]  /*0a80*/  STG.E.64 desc[UR6][R2.64], R12 ;  /* 0x0000000c02007986 */ /* 0x0005e8000c101b06 */
[----:B------:R-:W3:Y:S04]  /*0a90*/  LDG.E.64 R14, desc[UR6][R8.64+0xf0] ;  /* 0x0000f006080e7981 */ /* 0x000ee8000c1e1b00 */
[----:B-1----:R-:W3:Y:S02]  /*0aa0*/  LDG.E.64 R16, desc[UR6][R6.64+0x75300] ;  /* 0x0753000606107981 */ /* 0x002ee4000c1e1b00 */
[----:B---3--:R-:W-:-:S07]  /*0ab0*/  DFMA R14, R14, R16, R12 ;  /* 0x000000100e0e722b */ /* 0x008fce000000000c */
        /* <DEDUP_REMOVED lines=8> */
[----:B------:R-:W-:Y:S04]  /*0b40*/  STG.E.64 desc[UR6][R2.64], R10 ;  /* 0x0000000a02007986 */ /* 0x000fe8000c101b06 */
[----:B--2---:R-:W2:Y:S04]  /*0b50*/  LDG.E.64 R12, desc[UR6][R8.64+0x108] ;  /* 0x00010806080c7981 */ /* 0x004ea8000c1e1b00 */
[----:B------:R-:W2:Y:S02]  /*0b60*/  LDG.E.64 R18, desc[UR6][R6.64+0x80e80] ;  /* 0x080e800606127981 */ /* 0x000ea4000c1e1b00 */
[----:B--2---:R-:W-:-:S07]  /*0b70*/  DFMA R12, R12, R18, R10 ;  /* 0x000000120c0c722b */ /* 0x004fce000000000a */
[----:B------:R0:W-:Y:S04]  /*0b80*/  STG.E.64 desc[UR6][R2.64], R12 ;  /* 0x0000000c02007986 */ /* 0x0001e8000c101b06 */
[----:B-1----:R-:W2:Y:S04]  /*0b90*/  LDG.E.64 R14, desc[UR6][R8.64+0x110] ;  /* 0x00011006080e7981 */ /* 0x002ea8000c1e1b00 */
[----:B------:R-:W2:Y:S02]  /*0ba0*/  LDG.E.64 R18, desc[UR6][R6.64+0x84d00] ;  /* 0x084d000606127981 */ /* 0x000ea4000c1e1b00 */
[----:B--2---:R-:W-:-:S07]  /*0bb0*/  DFMA R14, R14, R18, R12 ;  /* 0x000000120e0e722b */ /* 0x004fce000000000c */
[----:B------:R1:W-:Y:S04]  /*0bc0*/  STG.E.64 desc[UR6][R2.64], R14 ;  /* 0x0000000e02007986 */ /* 0x0003e8000c101b06 */
[----:B---3--:R-:W2:Y:S04]  /*0bd0*/  LDG.E.64 R16, desc[UR6][R8.64+0x118] ;  /* 0x0001180608107981 */ /* 0x008ea8000c1e1b00 */
[----:B------:R-:W2:Y:S01]  /*0be0*/  LDG.E.64 R18, desc[UR6][R6.64+0x88b80] ;  /* 0x088b800606127981 */ /* 0x000ea2000c1e1b00 */
[----:B------:R-:W-:Y:S01]  /*0bf0*/  UIADD3 UR5, UP1, UPT, UR5, 0x140, URZ ;  /* 0x0000014005057890 */ /* 0x000fe2000ff3e0ff */
[----:B0-----:R-:W-:-:S03]  /*0c00*/  IADD3 R12, P0, PT, R6, 0x9c400, RZ ;  /* 0x0009c400060c7810 */ /* 0x001fc60007f1e0ff */
[----:B------:R-:W-:Y:S02]  /*0c10*/  UISETP.NE.U32.AND UP0, UPT, UR5, 0x3ea0, UPT ;  /* 0x00003ea00500788c */ /* 0x000fe4000bf05070 */
[----:B------:R-:W-:Y:S01]  /*0c20*/  UIADD3.X UR4, UPT, UPT, URZ, UR4, URZ, UP1, !UPT ;  /* 0x00000004ff047290 */ /* 0x000fe20008ffe4ff */
[----:B------:R-:W-:-:S03]  /*0c30*/  IMAD.X R13, RZ, RZ, R7, P0 ;  /* 0x000000ffff0d7224 */ /* 0x000fc600000e0607 */
[----:B------:R-:W-:Y:S01]  /*0c40*/  UISETP.NE.AND.EX UP0, UPT, UR4, URZ, UPT, UP0 ;  /* 0x000000ff0400728c */ /* 0x000fe2000bf05300 */
[----:B--2---:R-:W-:-:S07]  /*0c50*/  DFMA R10, R16, R18, R14 ;  /* 0x00000012100a722b */ /* 0x004fce000000000e */
[----:B------:R1:W-:Y:S01]  /*0c60*/  STG.E.64 desc[UR6][R2.64], R10 ;  /* 0x0000000a02007986 */ /* 0x0003e2000c101b06 */
[----:B------:R-:W-:Y:S05]  /*0c70*/  BRA.U UP0, `(.L_x_0) ;  /* 0xfffffff500547547 */ /* 0x000fea000b83ffff */
[----:B------:R-:W-:Y:S05]  /*0c80*/  EXIT ;  /* 0x000000000000794d */ /* 0x000fea0003800000 */
.L_x_1:
[----:B------:R-:W-:-:S00]  /*0c90*/  BRA `(.L_x_1) ;  /* 0xfffffffc00fc7947 */ /* 0x000fc0000383ffff */
[----:B------:R-:W-:-:S00]  /*0ca0*/  NOP ;  /* 0x0000000000007918 */ /* 0x000fc00000000000 */
        /* <DEDUP_REMOVED lines=13> */
.L_x_2:


//--------------------- .nv.shared.reserved.0     --------------------------
	.section	.nv.shared.reserved.0,"aw",@nobits
	.weak		__nv_reservedSMEM_offset_0_alias
	.size		__nv_reservedSMEM_offset_0_alias, 0, 64
	.other		__nv_reservedSMEM_offset_0_alias,@"STO_CUDA_RESERVED_SHARED STV_DEFAULT"
__nv_reservedSMEM_offset_0_alias:
	.zero		0
	.zero		64


//--------------------- .nv.constant0._Z14multiplyKernelPdS_S_ --------------------------
	.section	.nv.constant0._Z14multiplyKernelPdS_S_,"a",@progbits
	.sectionflags	@""
	.align	4
.nv.constant0._Z14multiplyKernelPdS_S_:
	.zero		920


//--------------------- SYMBOLS --------------------------

	.type		.nv.reservedSmem.offset0,@object
	.size		.nv.reservedSmem.offset0,0x4
